//
// Generated by NVIDIA NVVM Compiler
//
// Compiler Build ID: CL-36424714
// Cuda compilation tools, release 13.0, V13.0.88
// Based on NVVM 20.0.0
//

.version 9.0
.target sm_100
.address_size 64

	// .globl	_Z24helloFromGPUDDefaultArgsiiiiii
.global .attribute(.managed) .align 4 .b8 result[128];
// _ZZ9my_kernelPfE13resultInGroup has been demoted
.global .attribute(.managed) .align 4 .b8 result2[128];
.global .attribute(.managed) .align 4 .f32 result3;
.global .attribute(.managed) .align 4 .f32 in;
.global .attribute(.managed) .align 4 .f32 out;

.visible .entry _Z24helloFromGPUDDefaultArgsiiiiii(
	.param .u32 _Z24helloFromGPUDDefaultArgsiiiiii_param_0,
	.param .u32 _Z24helloFromGPUDDefaultArgsiiiiii_param_1,
	.param .u32 _Z24helloFromGPUDDefaultArgsiiiiii_param_2,
	.param .u32 _Z24helloFromGPUDDefaultArgsiiiiii_param_3,
	.param .u32 _Z24helloFromGPUDDefaultArgsiiiiii_param_4,
	.param .u32 _Z24helloFromGPUDDefaultArgsiiiiii_param_5
)
{


	ret;

}
	// .globl	_Z13testKernelPtrPKiS0_i
.visible .entry _Z13testKernelPtrPKiS0_i(
	.param .u64 .ptr .align 1 _Z13testKernelPtrPKiS0_i_param_0,
	.param .u64 .ptr .align 1 _Z13testKernelPtrPKiS0_i_param_1,
	.param .u32 _Z13testKernelPtrPKiS0_i_param_2
)
{


	ret;

}
	// .globl	_Z10testKerneliii
.visible .entry _Z10testKerneliii(
	.param .u32 _Z10testKerneliii_param_0,
	.param .u32 _Z10testKerneliii_param_1,
	.param .u32 _Z10testKerneliii_param_2
)
.maxntid 256
.minnctapersm 512
{


	ret;

}
	// .globl	_Z12helloFromGPUi
.visible .entry _Z12helloFromGPUi(
	.param .u32 _Z12helloFromGPUi_param_0
)
{


	ret;

}
	// .globl	_Z12helloFromGPUv
.visible .entry _Z12helloFromGPUv()
{


	ret;

}
	// .globl	_Z13helloFromGPU2v
.visible .entry _Z13helloFromGPU2v()
{


	ret;

}
	// .globl	_Z10foo_kerneliii
.visible .entry _Z10foo_kerneliii(
	.param .u32 _Z10foo_kerneliii_param_0,
	.param .u32 _Z10foo_kerneliii_param_1,
	.param .u32 _Z10foo_kerneliii_param_2
)
{


	ret;

}
	// .globl	_Z11foo_kernel3Pi
.visible .entry _Z11foo_kernel3Pi(
	.param .u64 .ptr .align 1 _Z11foo_kernel3Pi_param_0
)
{


	ret;

}
	// .globl	_Z9my_kernelPf
.visible .entry _Z9my_kernelPf(
	.param .u64 .ptr .align 1 _Z9my_kernelPf_param_0
)
{
	.reg .pred 	%p<2>;
	.reg .b16 	%rs<2>;
	.reg .b32 	%r<10>;
	.reg .b32 	%f<2>;
	.reg .b64 	%rd<10>;
	// demoted variable
	.shared .align 4 .b8 _ZZ9my_kernelPfE13resultInGroup[32];
	ld.param.u64 	%rd5, [_Z9my_kernelPf_param_0];
	cvta.to.global.u64 	%rd6, %rd5;
	mov.u32 	%r4, %ctaid.x;
	cvt.rn.f32.u32 	%f1, %r4;
	mov.u32 	%r5, %tid.x;
	shl.b32 	%r6, %r5, 2;
	mov.u32 	%r9, _ZZ9my_kernelPfE13resultInGroup;
	add.s32 	%r7, %r9, %r6;
	st.shared.f32 	[%r7], %f1;
	shl.b32 	%r8, %r4, 3;
	mul.wide.u32 	%rd7, %r8, 4;
	add.s64 	%rd1, %rd6, %rd7;
	mov.b64 	%rd9, 0;
$L__BB8_1:
	ld.shared.u8 	%rs1, [%r9];
	add.s64 	%rd8, %rd1, %rd9;
	st.global.u8 	[%rd8], %rs1;
	add.s64 	%rd3, %rd9, 1;
	add.s32 	%r9, %r9, 1;
	setp.lt.u64 	%p1, %rd9, 31;
	mov.u64 	%rd9, %rd3;
	@%p1 bra 	$L__BB8_1;
	ret;

}
	// .globl	_Z10my_kernel2fPf
.visible .entry _Z10my_kernel2fPf(
	.param .f32 _Z10my_kernel2fPf_param_0,
	.param .u64 .ptr .align 1 _Z10my_kernel2fPf_param_1
)
{
	.reg .pred 	%p<2>;
	.reg .b32 	%r<6>;
	.reg .b32 	%f<2>;
	.reg .b64 	%rd<3>;

	ld.param.f32 	%f1, [_Z10my_kernel2fPf_param_0];
	ld.param.u64 	%rd1, [_Z10my_kernel2fPf_param_1];
	mov.u32 	%r1, %tid.x;
	setp.ne.s32 	%p1, %r1, 0;
	@%p1 bra 	$L__BB9_2;
	cvta.to.global.u64 	%rd2, %rd1;
	mov.b32 	%r2, %f1;
	st.global.u8 	[%rd2], %r2;
	shr.u32 	%r3, %r2, 24;
	st.global.u8 	[%rd2+3], %r3;
	shr.u32 	%r4, %r2, 16;
	st.global.u8 	[%rd2+2], %r4;
	shr.u32 	%r5, %r2, 8;
	st.global.u8 	[%rd2+1], %r5;
$L__BB9_2:
	ret;

}
	// .globl	_Z13callDeviceFoov
.visible .entry _Z13callDeviceFoov()
{


	ret;

}
	// .globl	_Z1kPi
.visible .entry _Z1kPi(
	.param .u64 .ptr .align 1 _Z1kPi_param_0
)
{


	ret;

}
	// .globl	_Z19cuda_pme_forces_devv
.visible .entry _Z19cuda_pme_forces_devv()
{


	ret;

}
	// .globl	_Z11kernel_ctorv
.visible .entry _Z11kernel_ctorv()
{


	ret;

}


// ===== COMPILED SASS (sm_100) =====

	.target	sm_100

	.elftype	@"ET_EXEC"


//--------------------- .note.nv.tkinfo           --------------------------
	.section	.note.nv.tkinfo,"",@"SHT_NOTE"
	.sectionflags	@"SHF_NOTE_NV_TKINFO"
	.tkinfo
        /*0018*/ 	.word	0x00000002
        /*0030*/ 	.string	""
        /*0030*/ 	.string	"ptxas"
        /*0030*/ 	.string	"Cuda compilation tools, release 13.0, V13.0.88"
        /*0030*/ 	.string	"Build cuda_13.0.r13.0/compiler.36424714_0"
        /*0030*/ 	.string	"-arch sm_100 -m 64 "



//--------------------- .note.nv.cuinfo           --------------------------
	.section	.note.nv.cuinfo,"",@"SHT_NOTE"
	.sectionflags	@"SHF_NOTE_NV_CUINFO"
        /*0018*/ 	.short	0x0002
        /*001a*/ 	.short	0x0064
        /*001c*/ 	.short	0x0082
	.zero		2


//--------------------- .nv.info                  --------------------------
	.section	.nv.info,"",@"SHT_CUDA_INFO"
	.align	4


	//----- nvinfo : EIATTR_REGCOUNT
	.align		4
        /*0000*/ 	.byte	0x04, 0x2f
        /*0002*/ 	.short	(.L_6 - .L_5)
	.align		4
.L_5:
        /*0004*/ 	.word	index@(_Z24helloFromGPUDDefaultArgsiiiiii)
        /*0008*/ 	.word	0x00000004


	//----- nvinfo : EIATTR_FRAME_SIZE
	.align		4
.L_6:
        /*000c*/ 	.byte	0x04, 0x11
        /*000e*/ 	.short	(.L_8 - .L_7)
	.align		4
.L_7:
        /*0010*/ 	.word	index@(_Z24helloFromGPUDDefaultArgsiiiiii)
        /*0014*/ 	.word	0x00000000


	//----- nvinfo : EIATTR_REGCOUNT
	.align		4
.L_8:
        /*0018*/ 	.byte	0x04, 0x2f
        /*001a*/ 	.short	(.L_10 - .L_9)
	.align		4
.L_9:
        /*001c*/ 	.word	index@(_Z13testKernelPtrPKiS0_i)
        /*0020*/ 	.word	0x00000004


	//----- nvinfo : EIATTR_FRAME_SIZE
	.align		4
.L_10:
        /*0024*/ 	.byte	0x04, 0x11
        /*0026*/ 	.short	(.L_12 - .L_11)
	.align		4
.L_11:
        /*0028*/ 	.word	index@(_Z13testKernelPtrPKiS0_i)
        /*002c*/ 	.word	0x00000000


	//----- nvinfo : EIATTR_REGCOUNT
	.align		4
.L_12:
        /*0030*/ 	.byte	0x04, 0x2f
        /*0032*/ 	.short	(.L_14 - .L_13)
	.align		4
.L_13:
        /*0034*/ 	.word	index@(_Z10testKerneliii)
        /*0038*/ 	.word	0x00000004


	//----- nvinfo : EIATTR_FRAME_SIZE
	.align		4
.L_14:
        /*003c*/ 	.byte	0x04, 0x11
        /*003e*/ 	.short	(.L_16 - .L_15)
	.align		4
.L_15:
        /*0040*/ 	.word	index@(_Z10testKerneliii)
        /*0044*/ 	.word	0x00000000


	//----- nvinfo : EIATTR_REGCOUNT
	.align		4
.L_16:
        /*0048*/ 	.byte	0x04, 0x2f
        /*004a*/ 	.short	(.L_18 - .L_17)
	.align		4
.L_17:
        /*004c*/ 	.word	index@(_Z12helloFromGPUi)
        /*0050*/ 	.word	0x00000004


	//----- nvinfo : EIATTR_FRAME_SIZE
	.align		4
.L_18:
        /*0054*/ 	.byte	0x04, 0x11
        /*0056*/ 	.short	(.L_20 - .L_19)
	.align		4
.L_19:
        /*0058*/ 	.word	index@(_Z12helloFromGPUi)
        /*005c*/ 	.word	0x00000000


	//----- nvinfo : EIATTR_REGCOUNT
	.align		4
.L_20:
        /*0060*/ 	.byte	0x04, 0x2f
        /*0062*/ 	.short	(.L_22 - .L_21)
	.align		4
.L_21:
        /*0064*/ 	.word	index@(_Z12helloFromGPUv)
        /*0068*/ 	.word	0x00000004


	//----- nvinfo : EIATTR_FRAME_SIZE
	.align		4
.L_22:
        /*006c*/ 	.byte	0x04, 0x11
        /*006e*/ 	.short	(.L_24 - .L_23)
	.align		4
.L_23:
        /*0070*/ 	.word	index@(_Z12helloFromGPUv)
        /*0074*/ 	.word	0x00000000


	//----- nvinfo : EIATTR_REGCOUNT
	.align		4
.L_24:
        /*0078*/ 	.byte	0x04, 0x2f
        /*007a*/ 	.short	(.L_26 - .L_25)
	.align		4
.L_25:
        /*007c*/ 	.word	index@(_Z13helloFromGPU2v)
        /*0080*/ 	.word	0x00000004


	//----- nvinfo : EIATTR_FRAME_SIZE
	.align		4
.L_26:
        /*0084*/ 	.byte	0x04, 0x11
        /*0086*/ 	.short	(.L_28 - .L_27)
	.align		4
.L_27:
        /*0088*/ 	.word	index@(_Z13helloFromGPU2v)
        /*008c*/ 	.word	0x00000000


	//----- nvinfo : EIATTR_REGCOUNT
	.align		4
.L_28:
        /*0090*/ 	.byte	0x04, 0x2f
        /*0092*/ 	.short	(.L_30 - .L_29)
	.align		4
.L_29:
        /*0094*/ 	.word	index@(_Z10foo_kerneliii)
        /*0098*/ 	.word	0x00000004


	//----- nvinfo : EIATTR_FRAME_SIZE
	.align		4
.L_30:
        /*009c*/ 	.byte	0x04, 0x11
        /*009e*/ 	.short	(.L_32 - .L_31)
	.align		4
.L_31:
        /*00a0*/ 	.word	index@(_Z10foo_kerneliii)
        /*00a4*/ 	.word	0x00000000


	//----- nvinfo : EIATTR_REGCOUNT
	.align		4
.L_32:
        /*00a8*/ 	.byte	0x04, 0x2f
        /*00aa*/ 	.short	(.L_34 - .L_33)
	.align		4
.L_33:
        /*00ac*/ 	.word	index@(_Z11foo_kernel3Pi)
        /*00b0*/ 	.word	0x00000004


	//----- nvinfo : EIATTR_FRAME_SIZE
	.align		4
.L_34:
        /*00b4*/ 	.byte	0x04, 0x11
        /*00b6*/ 	.short	(.L_36 - .L_35)
	.align		4
.L_35:
        /*00b8*/ 	.word	index@(_Z11foo_kernel3Pi)
        /*00bc*/ 	.word	0x00000000


	//----- nvinfo : EIATTR_REGCOUNT
	.align		4
.L_36:
        /*00c0*/ 	.byte	0x04, 0x2f
        /*00c2*/ 	.short	(.L_38 - .L_37)
	.align		4
.L_37:
        /*00c4*/ 	.word	index@(_Z9my_kernelPf)
        /*00c8*/ 	.word	0x00000008


	//----- nvinfo : EIATTR_FRAME_SIZE
	.align		4
.L_38:
        /*00cc*/ 	.byte	0x04, 0x11
        /*00ce*/ 	.short	(.L_40 - .L_39)
	.align		4
.L_39:
        /*00d0*/ 	.word	index@(_Z9my_kernelPf)
        /*00d4*/ 	.word	0x00000000


	//----- nvinfo : EIATTR_REGCOUNT
	.align		4
.L_40:
        /*00d8*/ 	.byte	0x04, 0x2f
        /*00da*/ 	.short	(.L_42 - .L_41)
	.align		4
.L_41:
        /*00dc*/ 	.word	index@(_Z10my_kernel2fPf)
        /*00e0*/ 	.word	0x0000000e


	//----- nvinfo : EIATTR_FRAME_SIZE
	.align		4
.L_42:
        /*00e4*/ 	.byte	0x04, 0x11
        /*00e6*/ 	.short	(.L_44 - .L_43)
	.align		4
.L_43:
        /*00e8*/ 	.word	index@(_Z10my_kernel2fPf)
        /*00ec*/ 	.word	0x00000000


	//----- nvinfo : EIATTR_REGCOUNT
	.align		4
.L_44:
        /*00f0*/ 	.byte	0x04, 0x2f
        /*00f2*/ 	.short	(.L_46 - .L_45)
	.align		4
.L_45:
        /*00f4*/ 	.word	index@(_Z13callDeviceFoov)
        /*00f8*/ 	.word	0x00000004


	//----- nvinfo : EIATTR_FRAME_SIZE
	.align		4
.L_46:
        /*00fc*/ 	.byte	0x04, 0x11
        /*00fe*/ 	.short	(.L_48 - .L_47)
	.align		4
.L_47:
        /*0100*/ 	.word	index@(_Z13callDeviceFoov)
        /*0104*/ 	.word	0x00000000


	//----- nvinfo : EIATTR_REGCOUNT
	.align		4
.L_48:
        /*0108*/ 	.byte	0x04, 0x2f
        /*010a*/ 	.short	(.L_50 - .L_49)
	.align		4
.L_49:
        /*010c*/ 	.word	index@(_Z1kPi)
        /*0110*/ 	.word	0x00000004


	//----- nvinfo : EIATTR_FRAME_SIZE
	.align		4
.L_50:
        /*0114*/ 	.byte	0x04, 0x11
        /*0116*/ 	.short	(.L_52 - .L_51)
	.align		4
.L_51:
        /*0118*/ 	.word	index@(_Z1kPi)
        /*011c*/ 	.word	0x00000000


	//----- nvinfo : EIATTR_REGCOUNT
	.align		4
.L_52:
        /*0120*/ 	.byte	0x04, 0x2f
        /*0122*/ 	.short	(.L_54 - .L_53)
	.align		4
.L_53:
        /*0124*/ 	.word	index@(_Z19cuda_pme_forces_devv)
        /*0128*/ 	.word	0x00000004


	//----- nvinfo : EIATTR_FRAME_SIZE
	.align		4
.L_54:
        /*012c*/ 	.byte	0x04, 0x11
        /*012e*/ 	.short	(.L_56 - .L_55)
	.align		4
.L_55:
        /*0130*/ 	.word	index@(_Z19cuda_pme_forces_devv)
        /*0134*/ 	.word	0x00000000


	//----- nvinfo : EIATTR_REGCOUNT
	.align		4
.L_56:
        /*0138*/ 	.byte	0x04, 0x2f
        /*013a*/ 	.short	(.L_58 - .L_57)
	.align		4
.L_57:
        /*013c*/ 	.word	index@(_Z11kernel_ctorv)
        /*0140*/ 	.word	0x00000004


	//----- nvinfo : EIATTR_FRAME_SIZE
	.align		4
.L_58:
        /*0144*/ 	.byte	0x04, 0x11
        /*0146*/ 	.short	(.L_60 - .L_59)
	.align		4
.L_59:
        /*0148*/ 	.word	index@(_Z11kernel_ctorv)
        /*014c*/ 	.word	0x00000000


	//----- nvinfo : EIATTR_MIN_STACK_SIZE
	.align		4
.L_60:
        /*0150*/ 	.byte	0x04, 0x12
        /*0152*/ 	.short	(.L_62 - .L_61)
	.align		4
.L_61:
        /*0154*/ 	.word	index@(_Z11kernel_ctorv)
        /*0158*/ 	.word	0x00000000


	//----- nvinfo : EIATTR_MIN_STACK_SIZE
	.align		4
.L_62:
        /*015c*/ 	.byte	0x04, 0x12
        /*015e*/ 	.short	(.L_64 - .L_63)
	.align		4
.L_63:
        /*0160*/ 	.word	index@(_Z19cuda_pme_forces_devv)
        /*0164*/ 	.word	0x00000000


	//----- nvinfo : EIATTR_MIN_STACK_SIZE
	.align		4
.L_64:
        /*0168*/ 	.byte	0x04, 0x12
        /*016a*/ 	.short	(.L_66 - .L_65)
	.align		4
.L_65:
        /*016c*/ 	.word	index@(_Z1kPi)
        /*0170*/ 	.word	0x00000000


	//----- nvinfo : EIATTR_MIN_STACK_SIZE
	.align		4
.L_66:
        /*0174*/ 	.byte	0x04, 0x12
        /*0176*/ 	.short	(.L_68 - .L_67)
	.align		4
.L_67:
        /*0178*/ 	.word	index@(_Z13callDeviceFoov)
        /*017c*/ 	.word	0x00000000


	//----- nvinfo : EIATTR_MIN_STACK_SIZE
	.align		4
.L_68:
        /*0180*/ 	.byte	0x04, 0x12
        /*0182*/ 	.short	(.L_70 - .L_69)
	.align		4
.L_69:
        /*0184*/ 	.word	index@(_Z10my_kernel2fPf)
        /*0188*/ 	.word	0x00000000


	//----- nvinfo : EIATTR_MIN_STACK_SIZE
	.align		4
.L_70:
        /*018c*/ 	.byte	0x04, 0x12
        /*018e*/ 	.short	(.L_72 - .L_71)
	.align		4
.L_71:
        /*0190*/ 	.word	index@(_Z9my_kernelPf)
        /*0194*/ 	.word	0x00000000


	//----- nvinfo : EIATTR_MIN_STACK_SIZE
	.align		4
.L_72:
        /*0198*/ 	.byte	0x04, 0x12
        /*019a*/ 	.short	(.L_74 - .L_73)
	.align		4
.L_73:
        /*019c*/ 	.word	index@(_Z11foo_kernel3Pi)
        /*01a0*/ 	.word	0x00000000


	//----- nvinfo : EIATTR_MIN_STACK_SIZE
	.align		4
.L_74:
        /*01a4*/ 	.byte	0x04, 0x12
        /*01a6*/ 	.short	(.L_76 - .L_75)
	.align		4
.L_75:
        /*01a8*/ 	.word	index@(_Z10foo_kerneliii)
        /*01ac*/ 	.word	0x00000000


	//----- nvinfo : EIATTR_MIN_STACK_SIZE
	.align		4
.L_76:
        /*01b0*/ 	.byte	0x04, 0x12
        /*01b2*/ 	.short	(.L_78 - .L_77)
	.align		4
.L_77:
        /*01b4*/ 	.word	index@(_Z13helloFromGPU2v)
        /*01b8*/ 	.word	0x00000000


	//----- nvinfo : EIATTR_MIN_STACK_SIZE
	.align		4
.L_78:
        /*01bc*/ 	.byte	0x04, 0x12
        /*01be*/ 	.short	(.L_80 - .L_79)
	.align		4
.L_79:
        /*01c0*/ 	.word	index@(_Z12helloFromGPUv)
        /*01c4*/ 	.word	0x00000000


	//----- nvinfo : EIATTR_MIN_STACK_SIZE
	.align		4
.L_80:
        /*01c8*/ 	.byte	0x04, 0x12
        /*01ca*/ 	.short	(.L_82 - .L_81)
	.align		4
.L_81:
        /*01cc*/ 	.word	index@(_Z12helloFromGPUi)
        /*01d0*/ 	.word	0x00000000


	//----- nvinfo : EIATTR_MIN_STACK_SIZE
	.align		4
.L_82:
        /*01d4*/ 	.byte	0x04, 0x12
        /*01d6*/ 	.short	(.L_84 - .L_83)
	.align		4
.L_83:
        /*01d8*/ 	.word	index@(_Z10testKerneliii)
        /*01dc*/ 	.word	0x00000000


	//----- nvinfo : EIATTR_MIN_STACK_SIZE
	.align		4
.L_84:
        /*01e0*/ 	.byte	0x04, 0x12
        /*01e2*/ 	.short	(.L_86 - .L_85)
	.align		4
.L_85:
        /*01e4*/ 	.word	index@(_Z13testKernelPtrPKiS0_i)
        /*01e8*/ 	.word	0x00000000


	//----- nvinfo : EIATTR_MIN_STACK_SIZE
	.align		4
.L_86:
        /*01ec*/ 	.byte	0x04, 0x12
        /*01ee*/ 	.short	(.L_88 - .L_87)
	.align		4
.L_87:
        /*01f0*/ 	.word	index@(_Z24helloFromGPUDDefaultArgsiiiiii)
        /*01f4*/ 	.word	0x00000000
.L_88:


//--------------------- .nv.compat                --------------------------
	.section	.nv.compat,"",@"SHT_CUDA_COMPAT_INFO"
	.align	4
        /*0000*/ 	.byte	0x02, 0x09, 0x00, 0x00, 0x02, 0x02, 0x01, 0x00, 0x02, 0x05, 0x05, 0x00, 0x03, 0x07, 0x01, 0x01
        /*0010*/ 	.byte	0x02, 0x03, 0x00, 0x00, 0x02, 0x06, 0x01, 0x00, 0x04, 0x0b, 0x08, 0x00, 0x09, 0x00, 0x00, 0x00
        /*0020*/ 	.byte	0x00, 0x00, 0x00, 0x00


//--------------------- .nv.info._Z11kernel_ctorv --------------------------
	.section	.nv.info._Z11kernel_ctorv,"",@"SHT_CUDA_INFO"
	.sectionflags	@""
	.align	4


	//----- nvinfo : EIATTR_CUDA_API_VERSION
	.align		4
        /*0000*/ 	.byte	0x04, 0x37
        /*0002*/ 	.short	(.L_90 - .L_89)
.L_89:
        /*0004*/ 	.word	0x00000082


	//----- nvinfo : EIATTR_SPARSE_MMA_MASK
	.align		4
.L_90:
        /*0008*/ 	.byte	0x03, 0x50
        /*000a*/ 	.short	0x0000


	//----- nvinfo : EIATTR_MAXREG_COUNT
	.align		4
        /*000c*/ 	.byte	0x03, 0x1b
        /*000e*/ 	.short	0x00ff


	//----- nvinfo : EIATTR_MERCURY_ISA_VERSION
	.align		4
        /*0010*/ 	.byte	0x03, 0x5f
        /*0012*/ 	.short	0x0101


	//----- nvinfo : EIATTR_VRC_CTA_INIT_COUNT
	.align		4
        /*0014*/ 	.byte	0x02, 0x4a
	.zero		1
	.zero		1


	//----- nvinfo : EIATTR_EXIT_INSTR_OFFSETS
	.align		4
        /*0018*/ 	.byte	0x04, 0x1c
        /*001a*/ 	.short	(.L_92 - .L_91)


	//   ....[0]....
.L_91:
        /*001c*/ 	.word	0x00000010


	//----- nvinfo : EIATTR_SW_WAR
	.align		4
.L_92:
        /*0020*/ 	.byte	0x04, 0x36
        /*0022*/ 	.short	(.L_94 - .L_93)
.L_93:
        /*0024*/ 	.word	0x00000008
.L_94:


//--------------------- .nv.info._Z19cuda_pme_forces_devv --------------------------
	.section	.nv.info._Z19cuda_pme_forces_devv,"",@"SHT_CUDA_INFO"
	.sectionflags	@""
	.align	4


	//----- nvinfo : EIATTR_CUDA_API_VERSION
	.align		4
        /*0000*/ 	.byte	0x04, 0x37
        /*0002*/ 	.short	(.L_96 - .L_95)
.L_95:
        /*0004*/ 	.word	0x00000082


	//----- nvinfo : EIATTR_SPARSE_MMA_MASK
	.align		4
.L_96:
        /*0008*/ 	.byte	0x03, 0x50
        /*000a*/ 	.short	0x0000


	//----- nvinfo : EIATTR_MAXREG_COUNT
	.align		4
        /*000c*/ 	.byte	0x03, 0x1b
        /*000e*/ 	.short	0x00ff


	//----- nvinfo : EIATTR_MERCURY_ISA_VERSION
	.align		4
        /*0010*/ 	.byte	0x03, 0x5f
        /*0012*/ 	.short	0x0101


	//----- nvinfo : EIATTR_VRC_CTA_INIT_COUNT
	.align		4
        /*0014*/ 	.byte	0x02, 0x4a
	.zero		1
	.zero		1


	//----- nvinfo : EIATTR_EXIT_INSTR_OFFSETS
	.align		4
        /*0018*/ 	.byte	0x04, 0x1c
        /*001a*/ 	.short	(.L_98 - .L_97)


	//   ....[0]....
.L_97:
        /*001c*/ 	.word	0x00000010


	//----- nvinfo : EIATTR_SW_WAR
	.align		4
.L_98:
        /*0020*/ 	.byte	0x04, 0x36
        /*0022*/ 	.short	(.L_100 - .L_99)
.L_99:
        /*0024*/ 	.word	0x00000008
.L_100:


//--------------------- .nv.info._Z1kPi           --------------------------
	.section	.nv.info._Z1kPi,"",@"SHT_CUDA_INFO"
	.sectionflags	@""
	.align	4


	//----- nvinfo : EIATTR_CUDA_API_VERSION
	.align		4
        /*0000*/ 	.byte	0x04, 0x37
        /*0002*/ 	.short	(.L_102 - .L_101)
.L_101:
        /*0004*/ 	.word	0x00000082


	//----- nvinfo : EIATTR_KPARAM_INFO
	.align		4
.L_102:
        /*0008*/ 	.byte	0x04, 0x17
        /*000a*/ 	.short	(.L_104 - .L_103)
.L_103:
        /*000c*/ 	.word	0x00000000
        /*0010*/ 	.short	0x0000
        /*0012*/ 	.short	0x0000
        /*0014*/ 	.byte	0x00, 0xf5, 0x21, 0x00


	//----- nvinfo : EIATTR_SPARSE_MMA_MASK
	.align		4
.L_104:
        /*0018*/ 	.byte	0x03, 0x50
        /*001a*/ 	.short	0x0000


	//----- nvinfo : EIATTR_MAXREG_COUNT
	.align		4
        /*001c*/ 	.byte	0x03, 0x1b
        /*001e*/ 	.short	0x00ff


	//----- nvinfo : EIATTR_MERCURY_ISA_VERSION
	.align		4
        /*0020*/ 	.byte	0x03, 0x5f
        /*0022*/ 	.short	0x0101


	//----- nvinfo : EIATTR_VRC_CTA_INIT_COUNT
	.align		4
        /*0024*/ 	.byte	0x02, 0x4a
	.zero		1
	.zero		1


	//----- nvinfo : EIATTR_EXIT_INSTR_OFFSETS
	.align		4
        /*0028*/ 	.byte	0x04, 0x1c
        /*002a*/ 	.short	(.L_106 - .L_105)


	//   ....[0]....
.L_105:
        /*002c*/ 	.word	0x00000010


	//----- nvinfo : EIATTR_CBANK_PARAM_SIZE
	.align		4
.L_106:
        /*0030*/ 	.byte	0x03, 0x19
        /*0032*/ 	.short	0x0008


	//----- nvinfo : EIATTR_PARAM_CBANK
	.align		4
        /*0034*/ 	.byte	0x04, 0x0a
        /*0036*/ 	.short	(.L_108 - .L_107)
	.align		4
.L_107:
        /*0038*/ 	.word	index@(.nv.constant0._Z1kPi)
        /*003c*/ 	.short	0x0380
        /*003e*/ 	.short	0x0008


	//----- nvinfo : EIATTR_SW_WAR
	.align		4
.L_108:
        /*0040*/ 	.byte	0x04, 0x36
        /*0042*/ 	.short	(.L_110 - .L_109)
.L_109:
        /*0044*/ 	.word	0x00000008
.L_110:


//--------------------- .nv.info._Z13callDeviceFoov --------------------------
	.section	.nv.info._Z13callDeviceFoov,"",@"SHT_CUDA_INFO"
	.sectionflags	@""
	.align	4


	//----- nvinfo : EIATTR_CUDA_API_VERSION
	.align		4
        /*0000*/ 	.byte	0x04, 0x37
        /*0002*/ 	.short	(.L_112 - .L_111)
.L_111:
        /*0004*/ 	.word	0x00000082


	//----- nvinfo : EIATTR_SPARSE_MMA_MASK
	.align		4
.L_112:
        /*0008*/ 	.byte	0x03, 0x50
        /*000a*/ 	.short	0x0000


	//----- nvinfo : EIATTR_MAXREG_COUNT
	.align		4
        /*000c*/ 	.byte	0x03, 0x1b
        /*000e*/ 	.short	0x00ff


	//----- nvinfo : EIATTR_MERCURY_ISA_VERSION
	.align		4
        /*0010*/ 	.byte	0x03, 0x5f
        /*0012*/ 	.short	0x0101


	//----- nvinfo : EIATTR_VRC_CTA_INIT_COUNT
	.align		4
        /*0014*/ 	.byte	0x02, 0x4a
	.zero		1
	.zero		1


	//----- nvinfo : EIATTR_EXIT_INSTR_OFFSETS
	.align		4
        /*0018*/ 	.byte	0x04, 0x1c
        /*001a*/ 	.short	(.L_114 - .L_113)


	//   ....[0]....
.L_113:
        /*001c*/ 	.word	0x00000010


	//----- nvinfo : EIATTR_SW_WAR
	.align		4
.L_114:
        /*0020*/ 	.byte	0x04, 0x36
        /*0022*/ 	.short	(.L_116 - .L_115)
.L_115:
        /*0024*/ 	.word	0x00000008
.L_116:


//--------------------- .nv.info._Z10my_kernel2fPf --------------------------
	.section	.nv.info._Z10my_kernel2fPf,"",@"SHT_CUDA_INFO"
	.sectionflags	@""
	.align	4


	//----- nvinfo : EIATTR_CUDA_API_VERSION
	.align		4
        /*0000*/ 	.byte	0x04, 0x37
        /*0002*/ 	.short	(.L_118 - .L_117)
.L_117:
        /*0004*/ 	.word	0x00000082


	//----- nvinfo : EIATTR_KPARAM_INFO
	.align		4
.L_118:
        /*0008*/ 	.byte	0x04, 0x17
        /*000a*/ 	.short	(.L_120 - .L_119)
.L_119:
        /*000c*/ 	.word	0x00000000
        /*0010*/ 	.short	0x0001
        /*0012*/ 	.short	0x0008
        /*0014*/ 	.byte	0x00, 0xf5, 0x21, 0x00


	//----- nvinfo : EIATTR_KPARAM_INFO
	.align		4
.L_120:
        /*0018*/ 	.byte	0x04, 0x17
        /*001a*/ 	.short	(.L_122 - .L_121)
.L_121:
        /*001c*/ 	.word	0x00000000
        /*0020*/ 	.short	0x0000
        /*0022*/ 	.short	0x0000
        /*0024*/ 	.byte	0x00, 0xf0, 0x11, 0x00


	//----- nvinfo : EIATTR_SPARSE_MMA_MASK
	.align		4
.L_122:
        /*0028*/ 	.byte	0x03, 0x50
        /*002a*/ 	.short	0x0000


	//----- nvinfo : EIATTR_MAXREG_COUNT
	.align		4
        /*002c*/ 	.byte	0x03, 0x1b
        /*002e*/ 	.short	0x00ff


	//----- nvinfo : EIATTR_MERCURY_ISA_VERSION
	.align		4
        /*0030*/ 	.byte	0x03, 0x5f
        /*0032*/ 	.short	0x0101


	//----- nvinfo : EIATTR_VRC_CTA_INIT_COUNT
	.align		4
        /*0034*/ 	.byte	0x02, 0x4a
	.zero		1
	.zero		1


	//----- nvinfo : EIATTR_EXIT_INSTR_OFFSETS
	.align		4
        /*0038*/ 	.byte	0x04, 0x1c
        /*003a*/ 	.short	(.L_124 - .L_123)


	//   ....[0]....
.L_123:
        /*003c*/ 	.word	0x00000030


	//   ....[1]....
        /*0040*/ 	.word	0x000000f0


	//----- nvinfo : EIATTR_CBANK_PARAM_SIZE
	.align		4
.L_124:
        /*0044*/ 	.byte	0x03, 0x19
        /*0046*/ 	.short	0x0010


	//----- nvinfo : EIATTR_PARAM_CBANK
	.align		4
        /*0048*/ 	.byte	0x04, 0x0a
        /*004a*/ 	.short	(.L_126 - .L_125)
	.align		4
.L_125:
        /*004c*/ 	.word	index@(.nv.constant0._Z10my_kernel2fPf)
        /*0050*/ 	.short	0x0380
        /*0052*/ 	.short	0x0010


	//----- nvinfo : EIATTR_SW_WAR
	.align		4
.L_126:
        /*0054*/ 	.byte	0x04, 0x36
        /*0056*/ 	.short	(.L_128 - .L_127)
.L_127:
        /*0058*/ 	.word	0x00000008
.L_128:


//--------------------- .nv.info._Z9my_kernelPf   --------------------------
	.section	.nv.info._Z9my_kernelPf,"",@"SHT_CUDA_INFO"
	.sectionflags	@""
	.align	4


	//----- nvinfo : EIATTR_CUDA_API_VERSION
	.align		4
        /*0000*/ 	.byte	0x04, 0x37
        /*0002*/ 	.short	(.L_130 - .L_129)
.L_129:
        /*0004*/ 	.word	0x00000082


	//----- nvinfo : EIATTR_KPARAM_INFO
	.align		4
.L_130:
        /*0008*/ 	.byte	0x04, 0x17
        /*000a*/ 	.short	(.L_132 - .L_131)
.L_131:
        /*000c*/ 	.word	0x00000000
        /*0010*/ 	.short	0x0000
        /*0012*/ 	.short	0x0000
        /*0014*/ 	.byte	0x00, 0xf5, 0x21, 0x00


	//----- nvinfo : EIATTR_SPARSE_MMA_MASK
	.align		4
.L_132:
        /*0018*/ 	.byte	0x03, 0x50
        /*001a*/ 	.short	0x0000


	//----- nvinfo : EIATTR_MAXREG_COUNT
	.align		4
        /*001c*/ 	.byte	0x03, 0x1b
        /*001e*/ 	.short	0x00ff


	//----- nvinfo : EIATTR_MERCURY_ISA_VERSION
	.align		4
        /*0020*/ 	.byte	0x03, 0x5f
        /*0022*/ 	.short	0x0101


	//----- nvinfo : EIATTR_VRC_CTA_INIT_COUNT
	.align		4
        /*0024*/ 	.byte	0x02, 0x4a
	.zero		1
	.zero		1


	//----- nvinfo : EIATTR_EXIT_INSTR_OFFSETS
	.align		4
        /*0028*/ 	.byte	0x04, 0x1c
        /*002a*/ 	.short	(.L_134 - .L_133)


	//   ....[0]....
.L_133:
        /*002c*/ 	.word	0x000001d0


	//----- nvinfo : EIATTR_CBANK_PARAM_SIZE
	.align		4
.L_134:
        /*0030*/ 	.byte	0x03, 0x19
        /*0032*/ 	.short	0x0008


	//----- nvinfo : EIATTR_PARAM_CBANK
	.align		4
        /*0034*/ 	.byte	0x04, 0x0a
        /*0036*/ 	.short	(.L_136 - .L_135)
	.align		4
.L_135:
        /*0038*/ 	.word	index@(.nv.constant0._Z9my_kernelPf)
        /*003c*/ 	.short	0x0380
        /*003e*/ 	.short	0x0008


	//----- nvinfo : EIATTR_SW_WAR
	.align		4
.L_136:
        /*0040*/ 	.byte	0x04, 0x36
        /*0042*/ 	.short	(.L_138 - .L_137)
.L_137:
        /*0044*/ 	.word	0x00000008
.L_138:


//--------------------- .nv.info._Z11foo_kernel3Pi --------------------------
	.section	.nv.info._Z11foo_kernel3Pi,"",@"SHT_CUDA_INFO"
	.sectionflags	@""
	.align	4


	//----- nvinfo : EIATTR_CUDA_API_VERSION
	.align		4
        /*0000*/ 	.byte	0x04, 0x37
        /*0002*/ 	.short	(.L_140 - .L_139)
.L_139:
        /*0004*/ 	.word	0x00000082


	//----- nvinfo : EIATTR_KPARAM_INFO
	.align		4
.L_140:
        /*0008*/ 	.byte	0x04, 0x17
        /*000a*/ 	.short	(.L_142 - .L_141)
.L_141:
        /*000c*/ 	.word	0x00000000
        /*0010*/ 	.short	0x0000
        /*0012*/ 	.short	0x0000
        /*0014*/ 	.byte	0x00, 0xf5, 0x21, 0x00


	//----- nvinfo : EIATTR_SPARSE_MMA_MASK
	.align		4
.L_142:
        /*0018*/ 	.byte	0x03, 0x50
        /*001a*/ 	.short	0x0000


	//----- nvinfo : EIATTR_MAXREG_COUNT
	.align		4
        /*001c*/ 	.byte	0x03, 0x1b
        /*001e*/ 	.short	0x00ff


	//----- nvinfo : EIATTR_MERCURY_ISA_VERSION
	.align		4
        /*0020*/ 	.byte	0x03, 0x5f
        /*0022*/ 	.short	0x0101


	//----- nvinfo : EIATTR_VRC_CTA_INIT_COUNT
	.align		4
        /*0024*/ 	.byte	0x02, 0x4a
	.zero		1
	.zero		1


	//----- nvinfo : EIATTR_EXIT_INSTR_OFFSETS
	.align		4
        /*0028*/ 	.byte	0x04, 0x1c
        /*002a*/ 	.short	(.L_144 - .L_143)


	//   ....[0]....
.L_143:
        /*002c*/ 	.word	0x00000010


	//----- nvinfo : EIATTR_CBANK_PARAM_SIZE
	.align		4
.L_144:
        /*0030*/ 	.byte	0x03, 0x19
        /*0032*/ 	.short	0x0008


	//----- nvinfo : EIATTR_PARAM_CBANK
	.align		4
        /*0034*/ 	.byte	0x04, 0x0a
        /*0036*/ 	.short	(.L_146 - .L_145)
	.align		4
.L_145:
        /*0038*/ 	.word	index@(.nv.constant0._Z11foo_kernel3Pi)
        /*003c*/ 	.short	0x0380
        /*003e*/ 	.short	0x0008


	//----- nvinfo : EIATTR_SW_WAR
	.align		4
.L_146:
        /*0040*/ 	.byte	0x04, 0x36
        /*0042*/ 	.short	(.L_148 - .L_147)
.L_147:
        /*0044*/ 	.word	0x00000008
.L_148:


//--------------------- .nv.info._Z10foo_kerneliii --------------------------
	.section	.nv.info._Z10foo_kerneliii,"",@"SHT_CUDA_INFO"
	.sectionflags	@""
	.align	4


	//----- nvinfo : EIATTR_CUDA_API_VERSION
	.align		4
        /*0000*/ 	.byte	0x04, 0x37
        /*0002*/ 	.short	(.L_150 - .L_149)
.L_149:
        /*0004*/ 	.word	0x00000082


	//----- nvinfo : EIATTR_KPARAM_INFO
	.align		4
.L_150:
        /*0008*/ 	.byte	0x04, 0x17
        /*000a*/ 	.short	(.L_152 - .L_151)
.L_151:
        /*000c*/ 	.word	0x00000000
        /*0010*/ 	.short	0x0002
        /*0012*/ 	.short	0x0008
        /*0014*/ 	.byte	0x00, 0xf0, 0x11, 0x00


	//----- nvinfo : EIATTR_KPARAM_INFO
	.align		4
.L_152:
        /*0018*/ 	.byte	0x04, 0x17
        /*001a*/ 	.short	(.L_154 - .L_153)
.L_153:
        /*001c*/ 	.word	0x00000000
        /*0020*/ 	.short	0x0001
        /*0022*/ 	.short	0x0004
        /*0024*/ 	.byte	0x00, 0xf0, 0x11, 0x00


	//----- nvinfo : EIATTR_KPARAM_INFO
	.align		4
.L_154:
        /*0028*/ 	.byte	0x04, 0x17
        /*002a*/ 	.short	(.L_156 - .L_155)
.L_155:
        /*002c*/ 	.word	0x00000000
        /*0030*/ 	.short	0x0000
        /*0032*/ 	.short	0x0000
        /*0034*/ 	.byte	0x00, 0xf0, 0x11, 0x00


	//----- nvinfo : EIATTR_SPARSE_MMA_MASK
	.align		4
.L_156:
        /*0038*/ 	.byte	0x03, 0x50
        /*003a*/ 	.short	0x0000


	//----- nvinfo : EIATTR_MAXREG_COUNT
	.align		4
        /*003c*/ 	.byte	0x03, 0x1b
        /*003e*/ 	.short	0x00ff


	//----- nvinfo : EIATTR_MERCURY_ISA_VERSION
	.align		4
        /*0040*/ 	.byte	0x03, 0x5f
        /*0042*/ 	.short	0x0101


	//----- nvinfo : EIATTR_VRC_CTA_INIT_COUNT
	.align		4
        /*0044*/ 	.byte	0x02, 0x4a
	.zero		1
	.zero		1


	//----- nvinfo : EIATTR_EXIT_INSTR_OFFSETS
	.align		4
        /*0048*/ 	.byte	0x04, 0x1c
        /*004a*/ 	.short	(.L_158 - .L_157)


	//   ....[0]....
.L_157:
        /*004c*/ 	.word	0x00000010


	//----- nvinfo : EIATTR_CBANK_PARAM_SIZE
	.align		4
.L_158:
        /*0050*/ 	.byte	0x03, 0x19
        /*0052*/ 	.short	0x000c


	//----- nvinfo : EIATTR_PARAM_CBANK
	.align		4
        /*0054*/ 	.byte	0x04, 0x0a
        /*0056*/ 	.short	(.L_160 - .L_159)
	.align		4
.L_159:
        /*0058*/ 	.word	index@(.nv.constant0._Z10foo_kerneliii)
        /*005c*/ 	.short	0x0380
        /*005e*/ 	.short	0x000c


	//----- nvinfo : EIATTR_SW_WAR
	.align		4
.L_160:
        /*0060*/ 	.byte	0x04, 0x36
        /*0062*/ 	.short	(.L_162 - .L_161)
.L_161:
        /*0064*/ 	.word	0x00000008
.L_162:


//--------------------- .nv.info._Z13helloFromGPU2v --------------------------
	.section	.nv.info._Z13helloFromGPU2v,"",@"SHT_CUDA_INFO"
	.sectionflags	@""
	.align	4


	//----- nvinfo : EIATTR_CUDA_API_VERSION
	.align		4
        /*0000*/ 	.byte	0x04, 0x37
        /*0002*/ 	.short	(.L_164 - .L_163)
.L_163:
        /*0004*/ 	.word	0x00000082


	//----- nvinfo : EIATTR_SPARSE_MMA_MASK
	.align		4
.L_164:
        /*0008*/ 	.byte	0x03, 0x50
        /*000a*/ 	.short	0x0000


	//----- nvinfo : EIATTR_MAXREG_COUNT
	.align		4
        /*000c*/ 	.byte	0x03, 0x1b
        /*000e*/ 	.short	0x00ff


	//----- nvinfo : EIATTR_MERCURY_ISA_VERSION
	.align		4
        /*0010*/ 	.byte	0x03, 0x5f
        /*0012*/ 	.short	0x0101


	//----- nvinfo : EIATTR_VRC_CTA_INIT_COUNT
	.align		4
        /*0014*/ 	.byte	0x02, 0x4a
	.zero		1
	.zero		1


	//----- nvinfo : EIATTR_EXIT_INSTR_OFFSETS
	.align		4
        /*0018*/ 	.byte	0x04, 0x1c
        /*001a*/ 	.short	(.L_166 - .L_165)


	//   ....[0]....
.L_165:
        /*001c*/ 	.word	0x00000010


	//----- nvinfo : EIATTR_SW_WAR
	.align		4
.L_166:
        /*0020*/ 	.byte	0x04, 0x36
        /*0022*/ 	.short	(.L_168 - .L_167)
.L_167:
        /*0024*/ 	.word	0x00000008
.L_168:


//--------------------- .nv.info._Z12helloFromGPUv --------------------------
	.section	.nv.info._Z12helloFromGPUv,"",@"SHT_CUDA_INFO"
	.sectionflags	@""
	.align	4


	//----- nvinfo : EIATTR_CUDA_API_VERSION
	.align		4
        /*0000*/ 	.byte	0x04, 0x37
        /*0002*/ 	.short	(.L_170 - .L_169)
.L_169:
        /*0004*/ 	.word	0x00000082


	//----- nvinfo : EIATTR_SPARSE_MMA_MASK
	.align		4
.L_170:
        /*0008*/ 	.byte	0x03, 0x50
        /*000a*/ 	.short	0x0000


	//----- nvinfo : EIATTR_MAXREG_COUNT
	.align		4
        /*000c*/ 	.byte	0x03, 0x1b
        /*000e*/ 	.short	0x00ff


	//----- nvinfo : EIATTR_MERCURY_ISA_VERSION
	.align		4
        /*0010*/ 	.byte	0x03, 0x5f
        /*0012*/ 	.short	0x0101


	//----- nvinfo : EIATTR_VRC_CTA_INIT_COUNT
	.align		4
        /*0014*/ 	.byte	0x02, 0x4a
	.zero		1
	.zero		1


	//----- nvinfo : EIATTR_EXIT_INSTR_OFFSETS
	.align		4
        /*0018*/ 	.byte	0x04, 0x1c
        /*001a*/ 	.short	(.L_172 - .L_171)


	//   ....[0]....
.L_171:
        /*001c*/ 	.word	0x00000010


	//----- nvinfo : EIATTR_SW_WAR
	.align		4
.L_172:
        /*0020*/ 	.byte	0x04, 0x36
        /*0022*/ 	.short	(.L_174 - .L_173)
.L_173:
        /*0024*/ 	.word	0x00000008
.L_174:


//--------------------- .nv.info._Z12helloFromGPUi --------------------------
	.section	.nv.info._Z12helloFromGPUi,"",@"SHT_CUDA_INFO"
	.sectionflags	@""
	.align	4


	//----- nvinfo : EIATTR_CUDA_API_VERSION
	.align		4
        /*0000*/ 	.byte	0x04, 0x37
        /*0002*/ 	.short	(.L_176 - .L_175)
.L_175:
        /*0004*/ 	.word	0x00000082


	//----- nvinfo : EIATTR_KPARAM_INFO
	.align		4
.L_176:
        /*0008*/ 	.byte	0x04, 0x17
        /*000a*/ 	.short	(.L_178 - .L_177)
.L_177:
        /*000c*/ 	.word	0x00000000
        /*0010*/ 	.short	0x0000
        /*0012*/ 	.short	0x0000
        /*0014*/ 	.byte	0x00, 0xf0, 0x11, 0x00


	//----- nvinfo : EIATTR_SPARSE_MMA_MASK
	.align		4
.L_178:
        /*0018*/ 	.byte	0x03, 0x50
        /*001a*/ 	.short	0x0000


	//----- nvinfo : EIATTR_MAXREG_COUNT
	.align		4
        /*001c*/ 	.byte	0x03, 0x1b
        /*001e*/ 	.short	0x00ff


	//----- nvinfo : EIATTR_MERCURY_ISA_VERSION
	.align		4
        /*0020*/ 	.byte	0x03, 0x5f
        /*0022*/ 	.short	0x0101


	//----- nvinfo : EIATTR_VRC_CTA_INIT_COUNT
	.align		4
        /*0024*/ 	.byte	0x02, 0x4a
	.zero		1
	.zero		1


	//----- nvinfo : EIATTR_EXIT_INSTR_OFFSETS
	.align		4
        /*0028*/ 	.byte	0x04, 0x1c
        /*002a*/ 	.short	(.L_180 - .L_179)


	//   ....[0]....
.L_179:
        /*002c*/ 	.word	0x00000010


	//----- nvinfo : EIATTR_CBANK_PARAM_SIZE
	.align		4
.L_180:
        /*0030*/ 	.byte	0x03, 0x19
        /*0032*/ 	.short	0x0004


	//----- nvinfo : EIATTR_PARAM_CBANK
	.align		4
        /*0034*/ 	.byte	0x04, 0x0a
        /*0036*/ 	.short	(.L_182 - .L_181)
	.align		4
.L_181:
        /*0038*/ 	.word	index@(.nv.constant0._Z12helloFromGPUi)
        /*003c*/ 	.short	0x0380
        /*003e*/ 	.short	0x0004


	//----- nvinfo : EIATTR_SW_WAR
	.align		4
.L_182:
        /*0040*/ 	.byte	0x04, 0x36
        /*0042*/ 	.short	(.L_184 - .L_183)
.L_183:
        /*0044*/ 	.word	0x00000008
.L_184:


//--------------------- .nv.info._Z10testKerneliii --------------------------
	.section	.nv.info._Z10testKerneliii,"",@"SHT_CUDA_INFO"
	.sectionflags	@""
	.align	4


	//----- nvinfo : EIATTR_CUDA_API_VERSION
	.align		4
        /*0000*/ 	.byte	0x04, 0x37
        /*0002*/ 	.short	(.L_186 - .L_185)
.L_185:
        /*0004*/ 	.word	0x00000082


	//----- nvinfo : EIATTR_KPARAM_INFO
	.align		4
.L_186:
        /*0008*/ 	.byte	0x04, 0x17
        /*000a*/ 	.short	(.L_188 - .L_187)
.L_187:
        /*000c*/ 	.word	0x00000000
        /*0010*/ 	.short	0x0002
        /*0012*/ 	.short	0x0008
        /*0014*/ 	.byte	0x00, 0xf0, 0x11, 0x00


	//----- nvinfo : EIATTR_KPARAM_INFO
	.align		4
.L_188:
        /*0018*/ 	.byte	0x04, 0x17
        /*001a*/ 	.short	(.L_190 - .L_189)
.L_189:
        /*001c*/ 	.word	0x00000000
        /*0020*/ 	.short	0x0001
        /*0022*/ 	.short	0x0004
        /*0024*/ 	.byte	0x00, 0xf0, 0x11, 0x00


	//----- nvinfo : EIATTR_KPARAM_INFO
	.align		4
.L_190:
        /*0028*/ 	.byte	0x04, 0x17
        /*002a*/ 	.short	(.L_192 - .L_191)
.L_191:
        /*002c*/ 	.word	0x00000000
        /*0030*/ 	.short	0x0000
        /*0032*/ 	.short	0x0000
        /*0034*/ 	.byte	0x00, 0xf0, 0x11, 0x00


	//----- nvinfo : EIATTR_SPARSE_MMA_MASK
	.align		4
.L_192:
        /*0038*/ 	.byte	0x03, 0x50
        /*003a*/ 	.short	0x0000


	//----- nvinfo : EIATTR_MAXREG_COUNT
	.align		4
        /*003c*/ 	.byte	0x03, 0x1b
        /*003e*/ 	.short	0x00ff


	//----- nvinfo : EIATTR_MERCURY_ISA_VERSION
	.align		4
        /*0040*/ 	.byte	0x03, 0x5f
        /*0042*/ 	.short	0x0101


	//----- nvinfo : EIATTR_VRC_CTA_INIT_COUNT
	.align		4
        /*0044*/ 	.byte	0x02, 0x4a
	.zero		1
	.zero		1


	//----- nvinfo : EIATTR_EXIT_INSTR_OFFSETS
	.align		4
        /*0048*/ 	.byte	0x04, 0x1c
        /*004a*/ 	.short	(.L_194 - .L_193)


	//   ....[0]....
.L_193:
        /*004c*/ 	.word	0x00000010


	//----- nvinfo : EIATTR_MAX_THREADS
	.align		4
.L_194:
        /*0050*/ 	.byte	0x04, 0x05
        /*0052*/ 	.short	(.L_196 - .L_195)
.L_195:
        /*0054*/ 	.word	0x00000100
        /*0058*/ 	.word	0x00000001
        /*005c*/ 	.word	0x00000001


	//----- nvinfo : EIATTR_CBANK_PARAM_SIZE
	.align		4
.L_196:
        /*0060*/ 	.byte	0x03, 0x19
        /*0062*/ 	.short	0x000c


	//----- nvinfo : EIATTR_PARAM_CBANK
	.align		4
        /*0064*/ 	.byte	0x04, 0x0a
        /*0066*/ 	.short	(.L_198 - .L_197)
	.align		4
.L_197:
        /*0068*/ 	.word	index@(.nv.constant0._Z10testKerneliii)
        /*006c*/ 	.short	0x0380
        /*006e*/ 	.short	0x000c


	//----- nvinfo : EIATTR_SW_WAR
	.align		4
.L_198:
        /*0070*/ 	.byte	0x04, 0x36
        /*0072*/ 	.short	(.L_200 - .L_199)
.L_199:
        /*0074*/ 	.word	0x00000008
.L_200:


//--------------------- .nv.info._Z13testKernelPtrPKiS0_i --------------------------
	.section	.nv.info._Z13testKernelPtrPKiS0_i,"",@"SHT_CUDA_INFO"
	.sectionflags	@""
	.align	4


	//----- nvinfo : EIATTR_CUDA_API_VERSION
	.align		4
        /*0000*/ 	.byte	0x04, 0x37
        /*0002*/ 	.short	(.L_202 - .L_201)
.L_201:
        /*0004*/ 	.word	0x00000082


	//----- nvinfo : EIATTR_KPARAM_INFO
	.align		4
.L_202:
        /*0008*/ 	.byte	0x04, 0x17
        /*000a*/ 	.short	(.L_204 - .L_203)
.L_203:
        /*000c*/ 	.word	0x00000000
        /*0010*/ 	.short	0x0002
        /*0012*/ 	.short	0x0010
        /*0014*/ 	.byte	0x00, 0xf0, 0x11, 0x00


	//----- nvinfo : EIATTR_KPARAM_INFO
	.align		4
.L_204:
        /*0018*/ 	.byte	0x04, 0x17
        /*001a*/ 	.short	(.L_206 - .L_205)
.L_205:
        /*001c*/ 	.word	0x00000000
        /*0020*/ 	.short	0x0001
        /*0022*/ 	.short	0x0008
        /*0024*/ 	.byte	0x00, 0xf5, 0x21, 0x00


	//----- nvinfo : EIATTR_KPARAM_INFO
	.align		4
.L_206:
        /*0028*/ 	.byte	0x04, 0x17
        /*002a*/ 	.short	(.L_208 - .L_207)
.L_207:
        /*002c*/ 	.word	0x00000000
        /*0030*/ 	.short	0x0000
        /*0032*/ 	.short	0x0000
        /*0034*/ 	.byte	0x00, 0xf5, 0x21, 0x00


	//----- nvinfo : EIATTR_SPARSE_MMA_MASK
	.align		4
.L_208:
        /*0038*/ 	.byte	0x03, 0x50
        /*003a*/ 	.short	0x0000


	//----- nvinfo : EIATTR_MAXREG_COUNT
	.align		4
        /*003c*/ 	.byte	0x03, 0x1b
        /*003e*/ 	.short	0x00ff


	//----- nvinfo : EIATTR_MERCURY_ISA_VERSION
	.align		4
        /*0040*/ 	.byte	0x03, 0x5f
        /*0042*/ 	.short	0x0101


	//----- nvinfo : EIATTR_VRC_CTA_INIT_COUNT
	.align		4
        /*0044*/ 	.byte	0x02, 0x4a
	.zero		1
	.zero		1


	//----- nvinfo : EIATTR_EXIT_INSTR_OFFSETS
	.align		4
        /*0048*/ 	.byte	0x04, 0x1c
        /*004a*/ 	.short	(.L_210 - .L_209)


	//   ....[0]....
.L_209:
        /*004c*/ 	.word	0x00000010


	//----- nvinfo : EIATTR_CBANK_PARAM_SIZE
	.align		4
.L_210:
        /*0050*/ 	.byte	0x03, 0x19
        /*0052*/ 	.short	0x0014


	//----- nvinfo : EIATTR_PARAM_CBANK
	.align		4
        /*0054*/ 	.byte	0x04, 0x0a
        /*0056*/ 	.short	(.L_212 - .L_211)
	.align		4
.L_211:
        /*0058*/ 	.word	index@(.nv.constant0._Z13testKernelPtrPKiS0_i)
        /*005c*/ 	.short	0x0380
        /*005e*/ 	.short	0x0014


	//----- nvinfo : EIATTR_SW_WAR
	.align		4
.L_212:
        /*0060*/ 	.byte	0x04, 0x36
        /*0062*/ 	.short	(.L_214 - .L_213)
.L_213:
        /*0064*/ 	.word	0x00000008
.L_214:


//--------------------- .nv.info._Z24helloFromGPUDDefaultArgsiiiiii --------------------------
	.section	.nv.info._Z24helloFromGPUDDefaultArgsiiiiii,"",@"SHT_CUDA_INFO"
	.sectionflags	@""
	.align	4


	//----- nvinfo : EIATTR_CUDA_API_VERSION
	.align		4
        /*0000*/ 	.byte	0x04, 0x37
        /*0002*/ 	.short	(.L_216 - .L_215)
.L_215:
        /*0004*/ 	.word	0x00000082


	//----- nvinfo : EIATTR_KPARAM_INFO
	.align		4
.L_216:
        /*0008*/ 	.byte	0x04, 0x17
        /*000a*/ 	.short	(.L_218 - .L_217)
.L_217:
        /*000c*/ 	.word	0x00000000
        /*0010*/ 	.short	0x0005
        /*0012*/ 	.short	0x0014
        /*0014*/ 	.byte	0x00, 0xf0, 0x11, 0x00


	//----- nvinfo : EIATTR_KPARAM_INFO
	.align		4
.L_218:
        /*0018*/ 	.byte	0x04, 0x17
        /*001a*/ 	.short	(.L_220 - .L_219)
.L_219:
        /*001c*/ 	.word	0x00000000
        /*0020*/ 	.short	0x0004
        /*0022*/ 	.short	0x0010
        /*0024*/ 	.byte	0x00, 0xf0, 0x11, 0x00


	//----- nvinfo : EIATTR_KPARAM_INFO
	.align		4
.L_220:
        /*0028*/ 	.byte	0x04, 0x17
        /*002a*/ 	.short	(.L_222 - .L_221)
.L_221:
        /*002c*/ 	.word	0x00000000
        /*0030*/ 	.short	0x0003
        /*0032*/ 	.short	0x000c
        /*0034*/ 	.byte	0x00, 0xf0, 0x11, 0x00


	//----- nvinfo : EIATTR_KPARAM_INFO
	.align		4
.L_222:
        /*0038*/ 	.byte	0x04, 0x17
        /*003a*/ 	.short	(.L_224 - .L_223)
.L_223:
        /*003c*/ 	.word	0x00000000
        /*0040*/ 	.short	0x0002
        /*0042*/ 	.short	0x0008
        /*0044*/ 	.byte	0x00, 0xf0, 0x11, 0x00


	//----- nvinfo : EIATTR_KPARAM_INFO
	.align		4
.L_224:
        /*0048*/ 	.byte	0x04, 0x17
        /*004a*/ 	.short	(.L_226 - .L_225)
.L_225:
        /*004c*/ 	.word	0x00000000
        /*0050*/ 	.short	0x0001
        /*0052*/ 	.short	0x0004
        /*0054*/ 	.byte	0x00, 0xf0, 0x11, 0x00


	//----- nvinfo : EIATTR_KPARAM_INFO
	.align		4
.L_226:
        /*0058*/ 	.byte	0x04, 0x17
        /*005a*/ 	.short	(.L_228 - .L_227)
.L_227:
        /*005c*/ 	.word	0x00000000
        /*0060*/ 	.short	0x0000
        /*0062*/ 	.short	0x0000
        /*0064*/ 	.byte	0x00, 0xf0, 0x11, 0x00


	//----- nvinfo : EIATTR_SPARSE_MMA_MASK
	.align		4
.L_228:
        /*0068*/ 	.byte	0x03, 0x50
        /*006a*/ 	.short	0x0000


	//----- nvinfo : EIATTR_MAXREG_COUNT
	.align		4
        /*006c*/ 	.byte	0x03, 0x1b
        /*006e*/ 	.short	0x00ff


	//----- nvinfo : EIATTR_MERCURY_ISA_VERSION
	.align		4
        /*0070*/ 	.byte	0x03, 0x5f
        /*0072*/ 	.short	0x0101


	//----- nvinfo : EIATTR_VRC_CTA_INIT_COUNT
	.align		4
        /*0074*/ 	.byte	0x02, 0x4a
	.zero		1
	.zero		1


	//----- nvinfo : EIATTR_EXIT_INSTR_OFFSETS
	.align		4
        /*0078*/ 	.byte	0x04, 0x1c
        /*007a*/ 	.short	(.L_230 - .L_229)


	//   ....[0]....
.L_229:
        /*007c*/ 	.word	0x00000010


	//----- nvinfo : EIATTR_CBANK_PARAM_SIZE
	.align		4
.L_230:
        /*0080*/ 	.byte	0x03, 0x19
        /*0082*/ 	.short	0x0018


	//----- nvinfo : EIATTR_PARAM_CBANK
	.align		4
        /*0084*/ 	.byte	0x04, 0x0a
        /*0086*/ 	.short	(.L_232 - .L_231)
	.align		4
.L_231:
        /*0088*/ 	.word	index@(.nv.constant0._Z24helloFromGPUDDefaultArgsiiiiii)
        /*008c*/ 	.short	0x0380
        /*008e*/ 	.short	0x0018


	//----- nvinfo : EIATTR_SW_WAR
	.align		4
.L_232:
        /*0090*/ 	.byte	0x04, 0x36
        /*0092*/ 	.short	(.L_234 - .L_233)
.L_233:
        /*0094*/ 	.word	0x00000008
.L_234:


//--------------------- .nv.callgraph             --------------------------
	.section	.nv.callgraph,"",@"SHT_CUDA_CALLGRAPH"
	.align	4
	.sectionentsize	8
	.align		4
        /*0000*/ 	.word	0x00000000
	.align		4
        /*0004*/ 	.word	0xffffffff
	.align		4
        /*0008*/ 	.word	0x00000000
	.align		4
        /*000c*/ 	.word	0xfffffffe
	.align		4
        /*0010*/ 	.word	0x00000000
	.align		4
        /*0014*/ 	.word	0xfffffffd
	.align		4
        /*0018*/ 	.word	0x00000000
	.align		4
        /*001c*/ 	.word	0xfffffffc


//--------------------- .nv.constant4             --------------------------
	.section	.nv.constant4,"a",@progbits
	.align	8
	.align		8
.nv.constant4:
        /*0000*/ 	.dword	result
	.align		8
        /*0008*/ 	.dword	result2
	.align		8
        /*0010*/ 	.dword	result3
	.align		8
        /*0018*/ 	.dword	in
	.align		8
        /*0020*/ 	.dword	out


//--------------------- .text._Z11kernel_ctorv    --------------------------
	.section	.text._Z11kernel_ctorv,"ax",@progbits
	.align	128
        .global         _Z11kernel_ctorv
        .type           _Z11kernel_ctorv,@function
        .size           _Z11kernel_ctorv,(.L_x_15 - _Z11kernel_ctorv)
        .other          _Z11kernel_ctorv,@"STO_CUDA_ENTRY STV_DEFAULT"
_Z11kernel_ctorv:
.text._Z11kernel_ctorv:
[----:B------:R-:W-:Y:S01]  /*0000*/  LDC R1, c[0x0][0x37c] ;  /* 0x0000df00ff017b82 */ /* 0x000fe20000000800 */
[----:B------:R-:W-:Y:S05]  /*0010*/  EXIT ;  /* 0x000000000000794d */ /* 0x000fea0003800000 */
.L_x_0:
[----:B------:R-:W-:-:S00]  /*0020*/  BRA `(.L_x_0) ;  /* 0xfffffffc00fc7947 */ /* 0x000fc0000383ffff */
[----:B------:R-:W-:-:S00]  /*0030*/  NOP ;  /* 0x0000000000007918 */ /* 0x000fc00000000000 */
        /* <DEDUP_REMOVED lines=12> */
.L_x_15:


//--------------------- .text._Z19cuda_pme_forces_devv --------------------------
	.section	.text._Z19cuda_pme_forces_devv,"ax",@progbits
	.align	128
        .global         _Z19cuda_pme_forces_devv
        .type           _Z19cuda_pme_forces_devv,@function
        .size           _Z19cuda_pme_forces_devv,(.L_x_16 - _Z19cuda_pme_forces_devv)
        .other          _Z19cuda_pme_forces_devv,@"STO_CUDA_ENTRY STV_DEFAULT"
_Z19cuda_pme_forces_devv:
.text._Z19cuda_pme_forces_devv:
[----:B------:R-:W-:Y:S01]  /*0000*/  LDC R1, c[0x0][0x37c] ;  /* 0x0000df00ff017b82 */ /* 0x000fe20000000800 */
[----:B------:R-:W-:Y:S05]  /*0010*/  EXIT ;  /* 0x000000000000794d */ /* 0x000fea0003800000 */
.L_x_1:
        /* <DEDUP_REMOVED lines=14> */
.L_x_16:


//--------------------- .text._Z1kPi              --------------------------
	.section	.text._Z1kPi,"ax",@progbits
	.align	128
        .global         _Z1kPi
        .type           _Z1kPi,@function
        .size           _Z1kPi,(.L_x_17 - _Z1kPi)
        .other          _Z1kPi,@"STO_CUDA_ENTRY STV_DEFAULT"
_Z1kPi:
.text._Z1kPi:
[----:B------:R-:W-:Y:S01]  /*0000*/  LDC R1, c[0x0][0x37c] ;  /* 0x0000df00ff017b82 */ /* 0x000fe20000000800 */
[----:B------:R-:W-:Y:S05]  /*0010*/  EXIT ;  /* 0x000000000000794d */ /* 0x000fea0003800000 */
.L_x_2:
        /* <DEDUP_REMOVED lines=14> */
.L_x_17:


//--------------------- .text._Z13callDeviceFoov  --------------------------
	.section	.text._Z13callDeviceFoov,"ax",@progbits
	.align	128
        .global         _Z13callDeviceFoov
        .type           _Z13callDeviceFoov,@function
        .size           _Z13callDeviceFoov,(.L_x_18 - _Z13callDeviceFoov)
        .other          _Z13callDeviceFoov,@"STO_CUDA_ENTRY STV_DEFAULT"
_Z13callDeviceFoov:
.text._Z13callDeviceFoov:
[----:B------:R-:W-:Y:S01]  /*0000*/  LDC R1, c[0x0][0x37c] ;  /* 0x0000df00ff017b82 */ /* 0x000fe20000000800 */
[----:B------:R-:W-:Y:S05]  /*0010*/  EXIT ;  /* 0x000000000000794d */ /* 0x000fea0003800000 */
.L_x_3:
        /* <DEDUP_REMOVED lines=14> */
.L_x_18:


//--------------------- .text._Z10my_kernel2fPf   --------------------------
	.section	.text._Z10my_kernel2fPf,"ax",@progbits
	.align	128
        .global         _Z10my_kernel2fPf
        .type           _Z10my_kernel2fPf,@function
        .size           _Z10my_kernel2fPf,(.L_x_19 - _Z10my_kernel2fPf)
        .other          _Z10my_kernel2fPf,@"STO_CUDA_ENTRY STV_DEFAULT"
_Z10my_kernel2fPf:
.text._Z10my_kernel2fPf:
[----:B------:R-:W-:Y:S01]  /*0000*/  LDC R1, c[0x0][0x37c] ;  /* 0x0000df00ff017b82 */ /* 0x000fe20000000800 */
[----:B------:R-:W0:Y:S02]  /*0010*/  S2R R0, SR_TID.X ;  /* 0x0000000000007919 */ /* 0x000e240000002100 */
[----:B0-----:R-:W-:-:S13]  /*0020*/  ISETP.NE.AND P0, PT, R0, RZ, PT ;  /* 0x000000ff0000720c */ /* 0x001fda0003f05270 */
[----:B------:R-:W-:Y:S05]  /*0030*/  @P0 EXIT ;  /* 0x000000000000094d */ /* 0x000fea0003800000 */
[----:B------:R-:W0:Y:S01]  /*0040*/  LDC R9, c[0x0][0x380] ;  /* 0x0000e000ff097b82 */ /* 0x000e220000000800 */
[----:B------:R-:W1:Y:S07]  /*0050*/  LDCU.64 UR4, c[0x0][0x358] ;  /* 0x00006b00ff0477ac */ /* 0x000e6e0008000a00 */
[----:B------:R-:W1:Y:S08]  /*0060*/  LDC.U8 R11, c[0x0][0x380] ;  /* 0x0000e000ff0b7b82 */ /* 0x000e700000000000 */
[----:B------:R-:W1:Y:S01]  /*0070*/  LDC.64 R2, c[0x0][0x388] ;  /* 0x0000e200ff027b82 */ /* 0x000e620000000a00 */
[----:B0-----:R-:W-:-:S02]  /*0080*/  SHF.R.U32.HI R5, RZ, 0x18, R9 ;  /* 0x00000018ff057819 */ /* 0x001fc40000011609 */
[--C-:B------:R-:W-:Y:S02]  /*0090*/  SHF.R.U32.HI R7, RZ, 0x10, R9.reuse ;  /* 0x00000010ff077819 */ /* 0x100fe40000011609 */
[----:B------:R-:W-:Y:S01]  /*00a0*/  SHF.R.U32.HI R9, RZ, 0x8, R9 ;  /* 0x00000008ff097819 */ /* 0x000fe20000011609 */
[----:B-1----:R-:W-:Y:S04]  /*00b0*/  STG.E.U8 desc[UR4][R2.64], R11 ;  /* 0x0000000b02007986 */ /* 0x002fe8000c101104 */
[----:B------:R-:W-:Y:S04]  /*00c0*/  STG.E.U8 desc[UR4][R2.64+0x3], R5 ;  /* 0x0000030502007986 */ /* 0x000fe8000c101104 */
[----:B------:R-:W-:Y:S04]  /*00d0*/  STG.E.U8 desc[UR4][R2.64+0x2], R7 ;  /* 0x0000020702007986 */ /* 0x000fe8000c101104 */
[----:B------:R-:W-:Y:S01]  /*00e0*/  STG.E.U8 desc[UR4][R2.64+0x1], R9 ;  /* 0x0000010902007986 */ /* 0x000fe2000c101104 */
[----:B------:R-:W-:Y:S05]  /*00f0*/  EXIT ;  /* 0x000000000000794d */ /* 0x000fea0003800000 */
.L_x_4:
        /* <DEDUP_REMOVED lines=16> */
.L_x_19:


//--------------------- .text._Z9my_kernelPf      --------------------------
	.section	.text._Z9my_kernelPf,"ax",@progbits
	.align	128
        .global         _Z9my_kernelPf
        .type           _Z9my_kernelPf,@function
        .size           _Z9my_kernelPf,(.L_x_20 - _Z9my_kernelPf)
        .other          _Z9my_kernelPf,@"STO_CUDA_ENTRY STV_DEFAULT"
_Z9my_kernelPf:
.text._Z9my_kernelPf:
[----:B------:R-:W-:Y:S01]  /*0000*/  LDC R1, c[0x0][0x37c] ;  /* 0x0000df00ff017b82 */ /* 0x000fe20000000800 */
[----:B------:R-:W0:Y:S07]  /*0010*/  S2R R3, SR_TID.X ;  /* 0x0000000000037919 */ /* 0x000e2e0000002100 */
[----:B------:R-:W1:Y:S01]  /*0020*/  S2UR UR8, SR_CgaCtaId ;  /* 0x00000000000879c3 */ /* 0x000e620000008800 */
[----:B------:R-:W-:Y:S01]  /*0030*/  UMOV UR4, 0x400 ;  /* 0x0000040000047882 */ /* 0x000fe20000000000 */
[----:B------:R-:W2:Y:S01]  /*0040*/  LDCU.64 UR6, c[0x0][0x380] ;  /* 0x00007000ff0677ac */ /* 0x000ea20008000a00 */
[----:B------:R-:W3:Y:S05]  /*0050*/  LDCU.64 UR12, c[0x0][0x358] ;  /* 0x00006b00ff0c77ac */ /* 0x000eea0008000a00 */
[----:B------:R-:W4:Y:S01]  /*0060*/  S2UR UR5, SR_CTAID.X ;  /* 0x00000000000579c3 */ /* 0x000f220000002500 */
[----:B-1----:R-:W-:-:S06]  /*0070*/  ULEA UR8, UR8, UR4, 0x18 ;  /* 0x0000000408087291 */ /* 0x002fcc000f8ec0ff */
[----:B0-----:R-:W-:Y:S01]  /*0080*/  LEA R3, R3, UR8, 0x2 ;  /* 0x0000000803037c11 */ /* 0x001fe2000f8e10ff */
[----:B----4-:R-:W-:Y:S02]  /*0090*/  USHF.L.U32 UR4, UR5, 0x3, URZ ;  /* 0x0000000305047899 */ /* 0x010fe400080006ff */
[----:B------:R-:W-:Y:S01]  /*00a0*/  I2FP.F32.U32 R0, UR5 ;  /* 0x0000000500007c45 */ /* 0x000fe20008201000 */
[----:B------:R-:W-:Y:S01]  /*00b0*/  UMOV UR5, URZ ;  /* 0x000000ff00057c82 */ /* 0x000fe20008000000 */
[----:B--2---:R-:W-:-:S03]  /*00c0*/  UIMAD.WIDE.U32 UR6, UR4, 0x4, UR6 ;  /* 0x00000004040678a5 */ /* 0x004fc6000f8e0006 */
[----:B------:R0:W-:Y:S01]  /*00d0*/  STS [R3], R0 ;  /* 0x0000000003007388 */ /* 0x0001e20000000800 */
[----:B---3--:R-:W-:-:S08]  /*00e0*/  UMOV UR4, URZ ;  /* 0x000000ff00047c82 */ /* 0x008fd00008000000 */
.L_x_5:
[----:B-1----:R-:W1:Y:S01]  /*00f0*/  LDS.U8 R5, [UR8] ;  /* 0x00000008ff057984 */ /* 0x002e620008000000 */
[----:B------:R-:W-:Y:S02]  /*0100*/  UIADD3 UR9, UP0, UPT, UR6, UR4, URZ ;  /* 0x0000000406097290 */ /* 0x000fe4000ff1e0ff */
[----:B------:R-:W-:Y:S02]  /*0110*/  UIADD3 UR8, UPT, UPT, UR8, 0x1, URZ ;  /* 0x0000000108087890 */ /* 0x000fe4000fffe0ff */
[----:B------:R-:W-:Y:S02]  /*0120*/  UIADD3.X UR10, UPT, UPT, UR7, UR5, URZ, UP0, !UPT ;  /* 0x00000005070a7290 */ /* 0x000fe400087fe4ff */
[----:B------:R-:W-:Y:S01]  /*0130*/  IMAD.U32 R2, RZ, RZ, UR9 ;  /* 0x00000009ff027e24 */ /* 0x000fe2000f8e00ff */
[----:B------:R-:W-:Y:S02]  /*0140*/  UISETP.GE.U32.AND UP0, UPT, UR4, 0x1f, UPT ;  /* 0x0000001f0400788c */ /* 0x000fe4000bf06070 */
[----:B------:R-:W-:Y:S01]  /*0150*/  UIADD3 UR9, UP1, UPT, UR4, 0x1, URZ ;  /* 0x0000000104097890 */ /* 0x000fe2000ff3e0ff */
[----:B0-----:R-:W-:Y:S01]  /*0160*/  IMAD.U32 R3, RZ, RZ, UR10 ;  /* 0x0000000aff037e24 */ /* 0x001fe2000f8e00ff */
[----:B------:R-:W-:-:S02]  /*0170*/  UISETP.GE.U32.AND.EX UP0, UPT, UR5, URZ, UPT, UP0 ;  /* 0x000000ff0500728c */ /* 0x000fc4000bf06100 */
[----:B------:R-:W-:-:S03]  /*0180*/  UIADD3.X UR10, UPT, UPT, URZ, UR5, URZ, UP1, !UPT ;  /* 0x00000005ff0a7290 */ /* 0x000fc60008ffe4ff */
[----:B------:R-:W-:-:S04]  /*0190*/  UMOV UR4, UR9 ;  /* 0x0000000900047c82 */ /* 0x000fc80008000000 */
[----:B------:R-:W-:Y:S01]  /*01a0*/  UMOV UR5, UR10 ;  /* 0x0000000a00057c82 */ /* 0x000fe20008000000 */
[----:B-1----:R1:W-:Y:S01]  /*01b0*/  STG.E.U8 desc[UR12][R2.64], R5 ;  /* 0x0000000502007986 */ /* 0x0023e2000c10110c */
[----:B------:R-:W-:Y:S05]  /*01c0*/  BRA.U !UP0, `(.L_x_5) ;  /* 0xfffffffd08c87547 */ /* 0x000fea000b83ffff */
[----:B------:R-:W-:Y:S05]  /*01d0*/  EXIT ;  /* 0x000000000000794d */ /* 0x000fea0003800000 */
.L_x_6:
        /* <DEDUP_REMOVED lines=10> */
.L_x_20:


//--------------------- .text._Z11foo_kernel3Pi   --------------------------
	.section	.text._Z11foo_kernel3Pi,"ax",@progbits
	.align	128
        .global         _Z11foo_kernel3Pi
        .type           _Z11foo_kernel3Pi,@function
        .size           _Z11foo_kernel3Pi,(.L_x_21 - _Z11foo_kernel3Pi)
        .other          _Z11foo_kernel3Pi,@"STO_CUDA_ENTRY STV_DEFAULT"
_Z11foo_kernel3Pi:
.text._Z11foo_kernel3Pi:
[----:B------:R-:W-:Y:S01]  /*0000*/  LDC R1, c[0x0][0x37c] ;  /* 0x0000df00ff017b82 */ /* 0x000fe20000000800 */
[----:B------:R-:W-:Y:S05]  /*0010*/  EXIT ;  /* 0x000000000000794d */ /* 0x000fea0003800000 */
.L_x_7:
        /* <DEDUP_REMOVED lines=14> */
.L_x_21:


//--------------------- .text._Z10foo_kerneliii   --------------------------
	.section	.text._Z10foo_kerneliii,"ax",@progbits
	.align	128
        .global         _Z10foo_kerneliii
        .type           _Z10foo_kerneliii,@function
        .size           _Z10foo_kerneliii,(.L_x_22 - _Z10foo_kerneliii)
        .other          _Z10foo_kerneliii,@"STO_CUDA_ENTRY STV_DEFAULT"
_Z10foo_kerneliii:
.text._Z10foo_kerneliii:
[----:B------:R-:W-:Y:S01]  /*0000*/  LDC R1, c[0x0][0x37c] ;  /* 0x0000df00ff017b82 */ /* 0x000fe20000000800 */
[----:B------:R-:W-:Y:S05]  /*0010*/  EXIT ;  /* 0x000000000000794d */ /* 0x000fea0003800000 */
.L_x_8:
        /* <DEDUP_REMOVED lines=14> */
.L_x_22:


//--------------------- .text._Z13helloFromGPU2v  --------------------------
	.section	.text._Z13helloFromGPU2v,"ax",@progbits
	.align	128
        .global         _Z13helloFromGPU2v
        .type           _Z13helloFromGPU2v,@function
        .size           _Z13helloFromGPU2v,(.L_x_23 - _Z13helloFromGPU2v)
        .other          _Z13helloFromGPU2v,@"STO_CUDA_ENTRY STV_DEFAULT"
_Z13helloFromGPU2v:
.text._Z13helloFromGPU2v:
[----:B------:R-:W-:Y:S01]  /*0000*/  LDC R1, c[0x0][0x37c] ;  /* 0x0000df00ff017b82 */ /* 0x000fe20000000800 */
[----:B------:R-:W-:Y:S05]  /*0010*/  EXIT ;  /* 0x000000000000794d */ /* 0x000fea0003800000 */
.L_x_9:
        /* <DEDUP_REMOVED lines=14> */
.L_x_23:


//--------------------- .text._Z12helloFromGPUv   --------------------------
	.section	.text._Z12helloFromGPUv,"ax",@progbits
	.align	128
        .global         _Z12helloFromGPUv
        .type           _Z12helloFromGPUv,@function
        .size           _Z12helloFromGPUv,(.L_x_24 - _Z12helloFromGPUv)
        .other          _Z12helloFromGPUv,@"STO_CUDA_ENTRY STV_DEFAULT"
_Z12helloFromGPUv:
.text._Z12helloFromGPUv:
[----:B------:R-:W-:Y:S01]  /*0000*/  LDC R1, c[0x0][0x37c] ;  /* 0x0000df00ff017b82 */ /* 0x000fe20000000800 */
[----:B------:R-:W-:Y:S05]  /*0010*/  EXIT ;  /* 0x000000000000794d */ /* 0x000fea0003800000 */
.L_x_10:
        /* <DEDUP_REMOVED lines=14> */
.L_x_24:


//--------------------- .text._Z12helloFromGPUi   --------------------------
	.section	.text._Z12helloFromGPUi,"ax",@progbits
	.align	128
        .global         _Z12helloFromGPUi
        .type           _Z12helloFromGPUi,@function
        .size           _Z12helloFromGPUi,(.L_x_25 - _Z12helloFromGPUi)
        .other          _Z12helloFromGPUi,@"STO_CUDA_ENTRY STV_DEFAULT"
_Z12helloFromGPUi:
.text._Z12helloFromGPUi:
[----:B------:R-:W-:Y:S01]  /*0000*/  LDC R1, c[0x0][0x37c] ;  /* 0x0000df00ff017b82 */ /* 0x000fe20000000800 */
[----:B------:R-:W-:Y:S05]  /*0010*/  EXIT ;  /* 0x000000000000794d */ /* 0x000fea0003800000 */
.L_x_11:
        /* <DEDUP_REMOVED lines=14> */
.L_x_25:


//--------------------- .text._Z10testKerneliii   --------------------------
	.section	.text._Z10testKerneliii,"ax",@progbits
	.align	128
        .global         _Z10testKerneliii
        .type           _Z10testKerneliii,@function
        .size           _Z10testKerneliii,(.L_x_26 - _Z10testKerneliii)
        .other          _Z10testKerneliii,@"STO_CUDA_ENTRY STV_DEFAULT"
_Z10testKerneliii:
.text._Z10testKerneliii:
[----:B------:R-:W-:Y:S01]  /*0000*/  LDC R1, c[0x0][0x37c] ;  /* 0x0000df00ff017b82 */ /* 0x000fe20000000800 */
[----:B------:R-:W-:Y:S05]  /*0010*/  EXIT ;  /* 0x000000000000794d */ /* 0x000fea0003800000 */
.L_x_12:
        /* <DEDUP_REMOVED lines=14> */
.L_x_26:


//--------------------- .text._Z13testKernelPtrPKiS0_i --------------------------
	.section	.text._Z13testKernelPtrPKiS0_i,"ax",@progbits
	.align	128
        .global         _Z13testKernelPtrPKiS0_i
        .type           _Z13testKernelPtrPKiS0_i,@function
        .size           _Z13testKernelPtrPKiS0_i,(.L_x_27 - _Z13testKernelPtrPKiS0_i)
        .other          _Z13testKernelPtrPKiS0_i,@"STO_CUDA_ENTRY STV_DEFAULT"
_Z13testKernelPtrPKiS0_i:
.text._Z13testKernelPtrPKiS0_i:
[----:B------:R-:W-:Y:S01]  /*0000*/  LDC R1, c[0x0][0x37c] ;  /* 0x0000df00ff017b82 */ /* 0x000fe20000000800 */
[----:B------:R-:W-:Y:S05]  /*0010*/  EXIT ;  /* 0x000000000000794d */ /* 0x000fea0003800000 */
.L_x_13:
        /* <DEDUP_REMOVED lines=14> */
.L_x_27:


//--------------------- .text._Z24helloFromGPUDDefaultArgsiiiiii --------------------------
	.section	.text._Z24helloFromGPUDDefaultArgsiiiiii,"ax",@progbits
	.align	128
        .global         _Z24helloFromGPUDDefaultArgsiiiiii
        .type           _Z24helloFromGPUDDefaultArgsiiiiii,@function
        .size           _Z24helloFromGPUDDefaultArgsiiiiii,(.L_x_28 - _Z24helloFromGPUDDefaultArgsiiiiii)
        .other          _Z24helloFromGPUDDefaultArgsiiiiii,@"STO_CUDA_ENTRY STV_DEFAULT"
_Z24helloFromGPUDDefaultArgsiiiiii:
.text._Z24helloFromGPUDDefaultArgsiiiiii:
[----:B------:R-:W-:Y:S01]  /*0000*/  LDC R1, c[0x0][0x37c] ;  /* 0x0000df00ff017b82 */ /* 0x000fe20000000800 */
[----:B------:R-:W-:Y:S05]  /*0010*/  EXIT ;  /* 0x000000000000794d */ /* 0x000fea0003800000 */
.L_x_14:
        /* <DEDUP_REMOVED lines=14> */
.L_x_28:


//--------------------- .nv.shared.reserved.0     --------------------------
	.section	.nv.shared.reserved.0,"aw",@nobits
	.weak		__nv_reservedSMEM_offset_0_alias
	.size		__nv_reservedSMEM_offset_0_alias, 0, 64
	.other		__nv_reservedSMEM_offset_0_alias,@"STO_CUDA_RESERVED_SHARED STV_DEFAULT"
__nv_reservedSMEM_offset_0_alias:
	.zero		0
	.zero		64


//--------------------- .nv.global                --------------------------
	.section	.nv.global,"aw",@nobits
	.align	4
.nv.global:
	.type		out,@object
	.size		out,(result3 - out)
	.other		out,@"STV_DEFAULT STO_CUDA_MANAGED"
out:
	.zero		4
	.type		result3,@object
	.size		result3,(in - result3)
	.other		result3,@"STV_DEFAULT STO_CUDA_MANAGED"
result3:
	.zero		4
	.type		in,@object
	.size		in,(result - in)
	.other		in,@"STV_DEFAULT STO_CUDA_MANAGED"
in:
	.zero		4
	.type		result,@object
	.size		result,(result2 - result)
	.other		result,@"STV_DEFAULT STO_CUDA_MANAGED"
result:
	.zero		128
	.type		result2,@object
	.size		result2,(.L_1 - result2)
	.other		result2,@"STV_DEFAULT STO_CUDA_MANAGED"
result2:
	.zero		128
.L_1:


//--------------------- .nv.shared._Z9my_kernelPf --------------------------
	.section	.nv.shared._Z9my_kernelPf,"aw",@nobits
	.sectionflags	@""
	.align	4
.nv.shared._Z9my_kernelPf:
	.zero		1056


//--------------------- .nv.constant0._Z11kernel_ctorv --------------------------
	.section	.nv.constant0._Z11kernel_ctorv,"a",@progbits
	.sectionflags	@""
	.align	4
.nv.constant0._Z11kernel_ctorv:
	.zero		896


//--------------------- .nv.constant0._Z19cuda_pme_forces_devv --------------------------
	.section	.nv.constant0._Z19cuda_pme_forces_devv,"a",@progbits
	.sectionflags	@""
	.align	4
.nv.constant0._Z19cuda_pme_forces_devv:
	.zero		896


//--------------------- .nv.constant0._Z1kPi      --------------------------
	.section	.nv.constant0._Z1kPi,"a",@progbits
	.sectionflags	@""
	.align	4
.nv.constant0._Z1kPi:
	.zero		904


//--------------------- .nv.constant0._Z13callDeviceFoov --------------------------
	.section	.nv.constant0._Z13callDeviceFoov,"a",@progbits
	.sectionflags	@""
	.align	4
.nv.constant0._Z13callDeviceFoov:
	.zero		896


//--------------------- .nv.constant0._Z10my_kernel2fPf --------------------------
	.section	.nv.constant0._Z10my_kernel2fPf,"a",@progbits
	.sectionflags	@""
	.align	4
.nv.constant0._Z10my_kernel2fPf:
	.zero		912


//--------------------- .nv.constant0._Z9my_kernelPf --------------------------
	.section	.nv.constant0._Z9my_kernelPf,"a",@progbits
	.sectionflags	@""
	.align	4
.nv.constant0._Z9my_kernelPf:
	.zero		904


//--------------------- .nv.constant0._Z11foo_kernel3Pi --------------------------
	.section	.nv.constant0._Z11foo_kernel3Pi,"a",@progbits
	.sectionflags	@""
	.align	4
.nv.constant0._Z11foo_kernel3Pi:
	.zero		904


//--------------------- .nv.constant0._Z10foo_kerneliii --------------------------
	.section	.nv.constant0._Z10foo_kerneliii,"a",@progbits
	.sectionflags	@""
	.align	4
.nv.constant0._Z10foo_kerneliii:
	.zero		908


//--------------------- .nv.constant0._Z13helloFromGPU2v --------------------------
	.section	.nv.constant0._Z13helloFromGPU2v,"a",@progbits
	.sectionflags	@""
	.align	4
.nv.constant0._Z13helloFromGPU2v:
	.zero		896


//--------------------- .nv.constant0._Z12helloFromGPUv --------------------------
	.section	.nv.constant0._Z12helloFromGPUv,"a",@progbits
	.sectionflags	@""
	.align	4
.nv.constant0._Z12helloFromGPUv:
	.zero		896


//--------------------- .nv.constant0._Z12helloFromGPUi --------------------------
	.section	.nv.constant0._Z12helloFromGPUi,"a",@progbits
	.sectionflags	@""
	.align	4
.nv.constant0._Z12helloFromGPUi:
	.zero		900


//--------------------- .nv.constant0._Z10testKerneliii --------------------------
	.section	.nv.constant0._Z10testKerneliii,"a",@progbits
	.sectionflags	@""
	.align	4
.nv.constant0._Z10testKerneliii:
	.zero		908


//--------------------- .nv.constant0._Z13testKernelPtrPKiS0_i --------------------------
	.section	.nv.constant0._Z13testKernelPtrPKiS0_i,"a",@progbits
	.sectionflags	@""
	.align	4
.nv.constant0._Z13testKernelPtrPKiS0_i:
	.zero		916


//--------------------- .nv.constant0._Z24helloFromGPUDDefaultArgsiiiiii --------------------------
	.section	.nv.constant0._Z24helloFromGPUDDefaultArgsiiiiii,"a",@progbits
	.sectionflags	@""
	.align	4
.nv.constant0._Z24helloFromGPUDDefaultArgsiiiiii:
	.zero		920


//--------------------- SYMBOLS --------------------------

	.type		.nv.reservedSmem.offset0,@object
	.size		.nv.reservedSmem.offset0,0x4
	.type		.nv.reservedSmem.cap,@object
	.size		.nv.reservedSmem.cap,0x4
